//
// Generated by NVIDIA NVVM Compiler
//
// Compiler Build ID: CL-36424714
// Cuda compilation tools, release 13.0, V13.0.88
// Based on NVVM 20.0.0
//

.version 9.0
.target sm_100
.address_size 64

	// .globl	_Z7reduce0IdEvPT_S1_j
.global .align 1 .b8 _ZN34_INTERNAL_aa7bfb50_4_k_cu_dd6eeb704cuda3std3__436_GLOBAL__N__aa7bfb50_4_k_cu_dd6eeb706ignoreE[1];
.global .align 1 .b8 _ZN34_INTERNAL_aa7bfb50_4_k_cu_dd6eeb704cuda3std3__45__cpo5beginE[1];
.global .align 1 .b8 _ZN34_INTERNAL_aa7bfb50_4_k_cu_dd6eeb704cuda3std3__45__cpo3endE[1];
.global .align 1 .b8 _ZN34_INTERNAL_aa7bfb50_4_k_cu_dd6eeb704cuda3std3__45__cpo6cbeginE[1];
.global .align 1 .b8 _ZN34_INTERNAL_aa7bfb50_4_k_cu_dd6eeb704cuda3std3__45__cpo4cendE[1];
.global .align 1 .b8 _ZN34_INTERNAL_aa7bfb50_4_k_cu_dd6eeb704cuda3std3__419piecewise_constructE[1];
.global .align 1 .b8 _ZN34_INTERNAL_aa7bfb50_4_k_cu_dd6eeb704cuda3std3__48in_placeE[1];
.global .align 1 .b8 _ZN34_INTERNAL_aa7bfb50_4_k_cu_dd6eeb704cuda3std6ranges3__45__cpo4swapE[1];
.global .align 1 .b8 _ZN34_INTERNAL_aa7bfb50_4_k_cu_dd6eeb704cuda3std6ranges3__45__cpo9iter_moveE[1];
.global .align 1 .b8 _ZN34_INTERNAL_aa7bfb50_4_k_cu_dd6eeb704cuda3std6ranges3__45__cpo7advanceE[1];
.extern .shared .align 16 .b8 __smem_d[];
.extern .shared .align 16 .b8 __smem[];

.visible .entry _Z7reduce0IdEvPT_S1_j(
	.param .u64 .ptr .align 1 _Z7reduce0IdEvPT_S1_j_param_0,
	.param .u64 .ptr .align 1 _Z7reduce0IdEvPT_S1_j_param_1,
	.param .u32 _Z7reduce0IdEvPT_S1_j_param_2
)
{
	.reg .pred 	%p<6>;
	.reg .b32 	%r<17>;
	.reg .b64 	%rd<9>;
	.reg .b64 	%fd<9>;

	ld.param.u64 	%rd1, [_Z7reduce0IdEvPT_S1_j_param_0];
	ld.param.u64 	%rd2, [_Z7reduce0IdEvPT_S1_j_param_1];
	ld.param.u32 	%r8, [_Z7reduce0IdEvPT_S1_j_param_2];
	mov.u32 	%r1, %tid.x;
	mov.u32 	%r2, %ctaid.x;
	mov.u32 	%r3, %ntid.x;
	mad.lo.s32 	%r4, %r2, %r3, %r1;
	setp.ge.u32 	%p1, %r4, %r8;
	mov.f64 	%fd8, 0d0000000000000000;
	@%p1 bra 	$L__BB0_2;
	cvta.to.global.u64 	%rd3, %rd1;
	mul.wide.u32 	%rd4, %r4, 8;
	add.s64 	%rd5, %rd3, %rd4;
	ld.global.f64 	%fd8, [%rd5];
$L__BB0_2:
	shl.b32 	%r9, %r1, 3;
	mov.u32 	%r10, __smem_d;
	add.s32 	%r5, %r10, %r9;
	st.shared.f64 	[%r5], %fd8;
	barrier.sync 	0;
	setp.lt.u32 	%p2, %r3, 2;
	@%p2 bra 	$L__BB0_7;
	mov.b32 	%r16, 1;
$L__BB0_4:
	shl.b32 	%r7, %r16, 1;
	add.s32 	%r12, %r7, -1;
	and.b32  	%r13, %r12, %r1;
	setp.ne.s32 	%p3, %r13, 0;
	@%p3 bra 	$L__BB0_6;
	shl.b32 	%r14, %r16, 3;
	add.s32 	%r15, %r5, %r14;
	ld.shared.f64 	%fd4, [%r15];
	ld.shared.f64 	%fd5, [%r5];
	add.f64 	%fd6, %fd4, %fd5;
	st.shared.f64 	[%r5], %fd6;
$L__BB0_6:
	barrier.sync 	0;
	setp.lt.u32 	%p4, %r7, %r3;
	mov.u32 	%r16, %r7;
	@%p4 bra 	$L__BB0_4;
$L__BB0_7:
	setp.ne.s32 	%p5, %r1, 0;
	@%p5 bra 	$L__BB0_9;
	ld.shared.f64 	%fd7, [__smem_d];
	cvta.to.global.u64 	%rd6, %rd2;
	mul.wide.u32 	%rd7, %r2, 8;
	add.s64 	%rd8, %rd6, %rd7;
	st.global.f64 	[%rd8], %fd7;
$L__BB0_9:
	ret;

}
	// .globl	_Z7reduce0IfEvPT_S1_j
.visible .entry _Z7reduce0IfEvPT_S1_j(
	.param .u64 .ptr .align 1 _Z7reduce0IfEvPT_S1_j_param_0,
	.param .u64 .ptr .align 1 _Z7reduce0IfEvPT_S1_j_param_1,
	.param .u32 _Z7reduce0IfEvPT_S1_j_param_2
)
{
	.reg .pred 	%p<6>;
	.reg .b32 	%r<17>;
	.reg .b32 	%f<9>;
	.reg .b64 	%rd<9>;

	ld.param.u64 	%rd1, [_Z7reduce0IfEvPT_S1_j_param_0];
	ld.param.u64 	%rd2, [_Z7reduce0IfEvPT_S1_j_param_1];
	ld.param.u32 	%r8, [_Z7reduce0IfEvPT_S1_j_param_2];
	mov.u32 	%r1, %tid.x;
	mov.u32 	%r2, %ctaid.x;
	mov.u32 	%r3, %ntid.x;
	mad.lo.s32 	%r4, %r2, %r3, %r1;
	setp.ge.u32 	%p1, %r4, %r8;
	mov.f32 	%f8, 0f00000000;
	@%p1 bra 	$L__BB1_2;
	cvta.to.global.u64 	%rd3, %rd1;
	mul.wide.u32 	%rd4, %r4, 4;
	add.s64 	%rd5, %rd3, %rd4;
	ld.global.f32 	%f8, [%rd5];
$L__BB1_2:
	shl.b32 	%r9, %r1, 2;
	mov.u32 	%r10, __smem;
	add.s32 	%r5, %r10, %r9;
	st.shared.f32 	[%r5], %f8;
	barrier.sync 	0;
	setp.lt.u32 	%p2, %r3, 2;
	@%p2 bra 	$L__BB1_7;
	mov.b32 	%r16, 1;
$L__BB1_4:
	shl.b32 	%r7, %r16, 1;
	add.s32 	%r12, %r7, -1;
	and.b32  	%r13, %r12, %r1;
	setp.ne.s32 	%p3, %r13, 0;
	@%p3 bra 	$L__BB1_6;
	shl.b32 	%r14, %r16, 2;
	add.s32 	%r15, %r5, %r14;
	ld.shared.f32 	%f4, [%r15];
	ld.shared.f32 	%f5, [%r5];
	add.f32 	%f6, %f4, %f5;
	st.shared.f32 	[%r5], %f6;
$L__BB1_6:
	barrier.sync 	0;
	setp.lt.u32 	%p4, %r7, %r3;
	mov.u32 	%r16, %r7;
	@%p4 bra 	$L__BB1_4;
$L__BB1_7:
	setp.ne.s32 	%p5, %r1, 0;
	@%p5 bra 	$L__BB1_9;
	ld.shared.f32 	%f7, [__smem];
	cvta.to.global.u64 	%rd6, %rd2;
	mul.wide.u32 	%rd7, %r2, 4;
	add.s64 	%rd8, %rd6, %rd7;
	st.global.f32 	[%rd8], %f7;
$L__BB1_9:
	ret;

}


// ===== COMPILED SASS (sm_100) =====

	.target	sm_100

	.elftype	@"ET_EXEC"


//--------------------- .note.nv.tkinfo           --------------------------
	.section	.note.nv.tkinfo,"",@"SHT_NOTE"
	.sectionflags	@"SHF_NOTE_NV_TKINFO"
	.tkinfo
        /*0018*/ 	.word	0x00000002
        /*0030*/ 	.string	""
        /*0030*/ 	.string	"ptxas"
        /*0030*/ 	.string	"Cuda compilation tools, release 13.0, V13.0.88"
        /*0030*/ 	.string	"Build cuda_13.0.r13.0/compiler.36424714_0"
        /*0030*/ 	.string	"-arch sm_100 -m 64 "



//--------------------- .note.nv.cuinfo           --------------------------
	.section	.note.nv.cuinfo,"",@"SHT_NOTE"
	.sectionflags	@"SHF_NOTE_NV_CUINFO"
        /*0018*/ 	.short	0x0002
        /*001a*/ 	.short	0x0064
        /*001c*/ 	.short	0x0082
	.zero		2


//--------------------- .nv.info                  --------------------------
	.section	.nv.info,"",@"SHT_CUDA_INFO"
	.align	4


	//----- nvinfo : EIATTR_REGCOUNT
	.align		4
        /*0000*/ 	.byte	0x04, 0x2f
        /*0002*/ 	.short	(.L_11 - .L_10)
	.align		4
.L_10:
        /*0004*/ 	.word	index@(_Z7reduce0IdEvPT_S1_j)
        /*0008*/ 	.word	0x0000000d


	//----- nvinfo : EIATTR_FRAME_SIZE
	.align		4
.L_11:
        /*000c*/ 	.byte	0x04, 0x11
        /*000e*/ 	.short	(.L_13 - .L_12)
	.align		4
.L_12:
        /*0010*/ 	.word	index@(_Z7reduce0IdEvPT_S1_j)
        /*0014*/ 	.word	0x00000000


	//----- nvinfo : EIATTR_REGCOUNT
	.align		4
.L_13:
        /*0018*/ 	.byte	0x04, 0x2f
        /*001a*/ 	.short	(.L_15 - .L_14)
	.align		4
.L_14:
        /*001c*/ 	.word	index@(_Z7reduce0IfEvPT_S1_j)
        /*0020*/ 	.word	0x0000000b


	//----- nvinfo : EIATTR_FRAME_SIZE
	.align		4
.L_15:
        /*0024*/ 	.byte	0x04, 0x11
        /*0026*/ 	.short	(.L_17 - .L_16)
	.align		4
.L_16:
        /*0028*/ 	.word	index@(_Z7reduce0IfEvPT_S1_j)
        /*002c*/ 	.word	0x00000000


	//----- nvinfo : EIATTR_MIN_STACK_SIZE
	.align		4
.L_17:
        /*0030*/ 	.byte	0x04, 0x12
        /*0032*/ 	.short	(.L_19 - .L_18)
	.align		4
.L_18:
        /*0034*/ 	.word	index@(_Z7reduce0IfEvPT_S1_j)
        /*0038*/ 	.word	0x00000000


	//----- nvinfo : EIATTR_MIN_STACK_SIZE
	.align		4
.L_19:
        /*003c*/ 	.byte	0x04, 0x12
        /*003e*/ 	.short	(.L_21 - .L_20)
	.align		4
.L_20:
        /*0040*/ 	.word	index@(_Z7reduce0IdEvPT_S1_j)
        /*0044*/ 	.word	0x00000000
.L_21:


//--------------------- .nv.compat                --------------------------
	.section	.nv.compat,"",@"SHT_CUDA_COMPAT_INFO"
	.align	4
        /*0000*/ 	.byte	0x02, 0x09, 0x00, 0x00, 0x02, 0x02, 0x01, 0x00, 0x02, 0x05, 0x05, 0x00, 0x03, 0x07, 0x01, 0x01
        /*0010*/ 	.byte	0x02, 0x03, 0x00, 0x00, 0x02, 0x06, 0x01, 0x00, 0x04, 0x0b, 0x08, 0x00, 0x01, 0x00, 0x00, 0x00
        /*0020*/ 	.byte	0x00, 0x00, 0x00, 0x00


//--------------------- .nv.info._Z7reduce0IfEvPT_S1_j --------------------------
	.section	.nv.info._Z7reduce0IfEvPT_S1_j,"",@"SHT_CUDA_INFO"
	.sectionflags	@""
	.align	4


	//----- nvinfo : EIATTR_CUDA_API_VERSION
	.align		4
        /*0000*/ 	.byte	0x04, 0x37
        /*0002*/ 	.short	(.L_23 - .L_22)
.L_22:
        /*0004*/ 	.word	0x00000082


	//----- nvinfo : EIATTR_KPARAM_INFO
	.align		4
.L_23:
        /*0008*/ 	.byte	0x04, 0x17
        /*000a*/ 	.short	(.L_25 - .L_24)
.L_24:
        /*000c*/ 	.word	0x00000000
        /*0010*/ 	.short	0x0002
        /*0012*/ 	.short	0x0010
        /*0014*/ 	.byte	0x00, 0xf0, 0x11, 0x00


	//----- nvinfo : EIATTR_KPARAM_INFO
	.align		4
.L_25:
        /*0018*/ 	.byte	0x04, 0x17
        /*001a*/ 	.short	(.L_27 - .L_26)
.L_26:
        /*001c*/ 	.word	0x00000000
        /*0020*/ 	.short	0x0001
        /*0022*/ 	.short	0x0008
        /*0024*/ 	.byte	0x00, 0xf5, 0x21, 0x00


	//----- nvinfo : EIATTR_KPARAM_INFO
	.align		4
.L_27:
        /*0028*/ 	.byte	0x04, 0x17
        /*002a*/ 	.short	(.L_29 - .L_28)
.L_28:
        /*002c*/ 	.word	0x00000000
        /*0030*/ 	.short	0x0000
        /*0032*/ 	.short	0x0000
        /*0034*/ 	.byte	0x00, 0xf5, 0x21, 0x00


	//----- nvinfo : EIATTR_SPARSE_MMA_MASK
	.align		4
.L_29:
        /*0038*/ 	.byte	0x03, 0x50
        /*003a*/ 	.short	0x0000


	//----- nvinfo : EIATTR_MAXREG_COUNT
	.align		4
        /*003c*/ 	.byte	0x03, 0x1b
        /*003e*/ 	.short	0x00ff


	//----- nvinfo : EIATTR_NUM_BARRIERS
	.align		4
        /*0040*/ 	.byte	0x02, 0x4c
        /*0042*/ 	.byte	0x01
	.zero		1


	//----- nvinfo : EIATTR_MERCURY_ISA_VERSION
	.align		4
        /*0044*/ 	.byte	0x03, 0x5f
        /*0046*/ 	.short	0x0101


	//----- nvinfo : EIATTR_COOP_GROUP_MASK_REGIDS
	.align		4
        /*0048*/ 	.byte	0x04, 0x29
        /*004a*/ 	.short	(.L_31 - .L_30)


	//   ....[0]....
.L_30:
        /*004c*/ 	.word	0xffffffff


	//   ....[1]....
        /*0050*/ 	.word	0xffffffff


	//----- nvinfo : EIATTR_COOP_GROUP_INSTR_OFFSETS
	.align		4
.L_31:
        /*0054*/ 	.byte	0x04, 0x28
        /*0056*/ 	.short	(.L_33 - .L_32)


	//   ....[0]....
.L_32:
        /*0058*/ 	.word	0x00000130


	//   ....[1]....
        /*005c*/ 	.word	0x000001f0


	//----- nvinfo : EIATTR_VRC_CTA_INIT_COUNT
	.align		4
.L_33:
        /*0060*/ 	.byte	0x02, 0x4a
	.zero		1
	.zero		1


	//----- nvinfo : EIATTR_EXIT_INSTR_OFFSETS
	.align		4
        /*0064*/ 	.byte	0x04, 0x1c
        /*0066*/ 	.short	(.L_35 - .L_34)


	//   ....[0]....
.L_34:
        /*0068*/ 	.word	0x00000220


	//   ....[1]....
        /*006c*/ 	.word	0x000002a0


	//----- nvinfo : EIATTR_CBANK_PARAM_SIZE
	.align		4
.L_35:
        /*0070*/ 	.byte	0x03, 0x19
        /*0072*/ 	.short	0x0014


	//----- nvinfo : EIATTR_PARAM_CBANK
	.align		4
        /*0074*/ 	.byte	0x04, 0x0a
        /*0076*/ 	.short	(.L_37 - .L_36)
	.align		4
.L_36:
        /*0078*/ 	.word	index@(.nv.constant0._Z7reduce0IfEvPT_S1_j)
        /*007c*/ 	.short	0x0380
        /*007e*/ 	.short	0x0014


	//----- nvinfo : EIATTR_SW_WAR
	.align		4
.L_37:
        /*0080*/ 	.byte	0x04, 0x36
        /*0082*/ 	.short	(.L_39 - .L_38)
.L_38:
        /*0084*/ 	.word	0x00000008
.L_39:


//--------------------- .nv.info._Z7reduce0IdEvPT_S1_j --------------------------
	.section	.nv.info._Z7reduce0IdEvPT_S1_j,"",@"SHT_CUDA_INFO"
	.sectionflags	@""
	.align	4


	//----- nvinfo : EIATTR_CUDA_API_VERSION
	.align		4
        /*0000*/ 	.byte	0x04, 0x37
        /*0002*/ 	.short	(.L_41 - .L_40)
.L_40:
        /*0004*/ 	.word	0x00000082


	//----- nvinfo : EIATTR_KPARAM_INFO
	.align		4
.L_41:
        /*0008*/ 	.byte	0x04, 0x17
        /*000a*/ 	.short	(.L_43 - .L_42)
.L_42:
        /*000c*/ 	.word	0x00000000
        /*0010*/ 	.short	0x0002
        /*0012*/ 	.short	0x0010
        /*0014*/ 	.byte	0x00, 0xf0, 0x11, 0x00


	//----- nvinfo : EIATTR_KPARAM_INFO
	.align		4
.L_43:
        /*0018*/ 	.byte	0x04, 0x17
        /*001a*/ 	.short	(.L_45 - .L_44)
.L_44:
        /*001c*/ 	.word	0x00000000
        /*0020*/ 	.short	0x0001
        /*0022*/ 	.short	0x0008
        /*0024*/ 	.byte	0x00, 0xf5, 0x21, 0x00


	//----- nvinfo : EIATTR_KPARAM_INFO
	.align		4
.L_45:
        /*0028*/ 	.byte	0x04, 0x17
        /*002a*/ 	.short	(.L_47 - .L_46)
.L_46:
        /*002c*/ 	.word	0x00000000
        /*0030*/ 	.short	0x0000
        /*0032*/ 	.short	0x0000
        /*0034*/ 	.byte	0x00, 0xf5, 0x21, 0x00


	//----- nvinfo : EIATTR_SPARSE_MMA_MASK
	.align		4
.L_47:
        /*0038*/ 	.byte	0x03, 0x50
        /*003a*/ 	.short	0x0000


	//----- nvinfo : EIATTR_MAXREG_COUNT
	.align		4
        /*003c*/ 	.byte	0x03, 0x1b
        /*003e*/ 	.short	0x00ff


	//----- nvinfo : EIATTR_NUM_BARRIERS
	.align		4
        /*0040*/ 	.byte	0x02, 0x4c
        /*0042*/ 	.byte	0x01
	.zero		1


	//----- nvinfo : EIATTR_MERCURY_ISA_VERSION
	.align		4
        /*0044*/ 	.byte	0x03, 0x5f
        /*0046*/ 	.short	0x0101


	//----- nvinfo : EIATTR_COOP_GROUP_MASK_REGIDS
	.align		4
        /*0048*/ 	.byte	0x04, 0x29
        /*004a*/ 	.short	(.L_49 - .L_48)


	//   ....[0]....
.L_48:
        /*004c*/ 	.word	0xffffffff


	//   ....[1]....
        /*0050*/ 	.word	0xffffffff


	//----- nvinfo : EIATTR_COOP_GROUP_INSTR_OFFSETS
	.align		4
.L_49:
        /*0054*/ 	.byte	0x04, 0x28
        /*0056*/ 	.short	(.L_51 - .L_50)


	//   ....[0]....
.L_50:
        /*0058*/ 	.word	0x00000130


	//   ....[1]....
        /*005c*/ 	.word	0x000001f0


	//----- nvinfo : EIATTR_VRC_CTA_INIT_COUNT
	.align		4
.L_51:
        /*0060*/ 	.byte	0x02, 0x4a
	.zero		1
	.zero		1


	//----- nvinfo : EIATTR_EXIT_INSTR_OFFSETS
	.align		4
        /*0064*/ 	.byte	0x04, 0x1c
        /*0066*/ 	.short	(.L_53 - .L_52)


	//   ....[0]....
.L_52:
        /*0068*/ 	.word	0x00000220


	//   ....[1]....
        /*006c*/ 	.word	0x000002a0


	//----- nvinfo : EIATTR_CBANK_PARAM_SIZE
	.align		4
.L_53:
        /*0070*/ 	.byte	0x03, 0x19
        /*0072*/ 	.short	0x0014


	//----- nvinfo : EIATTR_PARAM_CBANK
	.align		4
        /*0074*/ 	.byte	0x04, 0x0a
        /*0076*/ 	.short	(.L_55 - .L_54)
	.align		4
.L_54:
        /*0078*/ 	.word	index@(.nv.constant0._Z7reduce0IdEvPT_S1_j)
        /*007c*/ 	.short	0x0380
        /*007e*/ 	.short	0x0014


	//----- nvinfo : EIATTR_SW_WAR
	.align		4
.L_55:
        /*0080*/ 	.byte	0x04, 0x36
        /*0082*/ 	.short	(.L_57 - .L_56)
.L_56:
        /*0084*/ 	.word	0x00000008
.L_57:


//--------------------- .nv.callgraph             --------------------------
	.section	.nv.callgraph,"",@"SHT_CUDA_CALLGRAPH"
	.align	4
	.sectionentsize	8
	.align		4
        /*0000*/ 	.word	0x00000000
	.align		4
        /*0004*/ 	.word	0xffffffff
	.align		4
        /*0008*/ 	.word	0x00000000
	.align		4
        /*000c*/ 	.word	0xfffffffe
	.align		4
        /*0010*/ 	.word	0x00000000
	.align		4
        /*0014*/ 	.word	0xfffffffd
	.align		4
        /*0018*/ 	.word	0x00000000
	.align		4
        /*001c*/ 	.word	0xfffffffc


//--------------------- .nv.constant4             --------------------------
	.section	.nv.constant4,"a",@progbits
	.align	8
	.align		8
.nv.constant4:
        /*0000*/ 	.dword	_ZN34_INTERNAL_aa7bfb50_4_k_cu_dd6eeb704cuda3std3__436_GLOBAL__N__aa7bfb50_4_k_cu_dd6eeb706ignoreE
	.align		8
        /*0008*/ 	.dword	_ZN34_INTERNAL_aa7bfb50_4_k_cu_dd6eeb704cuda3std3__45__cpo5beginE
	.align		8
        /*0010*/ 	.dword	_ZN34_INTERNAL_aa7bfb50_4_k_cu_dd6eeb704cuda3std3__45__cpo3endE
	.align		8
        /*0018*/ 	.dword	_ZN34_INTERNAL_aa7bfb50_4_k_cu_dd6eeb704cuda3std3__45__cpo6cbeginE
	.align		8
        /*0020*/ 	.dword	_ZN34_INTERNAL_aa7bfb50_4_k_cu_dd6eeb704cuda3std3__45__cpo4cendE
	.align		8
        /*0028*/ 	.dword	_ZN34_INTERNAL_aa7bfb50_4_k_cu_dd6eeb704cuda3std3__419piecewise_constructE
	.align		8
        /*0030*/ 	.dword	_ZN34_INTERNAL_aa7bfb50_4_k_cu_dd6eeb704cuda3std3__48in_placeE
	.align		8
        /*0038*/ 	.dword	_ZN34_INTERNAL_aa7bfb50_4_k_cu_dd6eeb704cuda3std6ranges3__45__cpo4swapE
	.align		8
        /*0040*/ 	.dword	_ZN34_INTERNAL_aa7bfb50_4_k_cu_dd6eeb704cuda3std6ranges3__45__cpo9iter_moveE
	.align		8
        /*0048*/ 	.dword	_ZN34_INTERNAL_aa7bfb50_4_k_cu_dd6eeb704cuda3std6ranges3__45__cpo7advanceE


//--------------------- .text._Z7reduce0IfEvPT_S1_j --------------------------
	.section	.text._Z7reduce0IfEvPT_S1_j,"ax",@progbits
	.align	128
        .global         _Z7reduce0IfEvPT_S1_j
        .type           _Z7reduce0IfEvPT_S1_j,@function
        .size           _Z7reduce0IfEvPT_S1_j,(.L_x_6 - _Z7reduce0IfEvPT_S1_j)
        .other          _Z7reduce0IfEvPT_S1_j,@"STO_CUDA_ENTRY STV_DEFAULT"
_Z7reduce0IfEvPT_S1_j:
.text._Z7reduce0IfEvPT_S1_j:
[----:B------:R-:W-:Y:S01]  /*0000*/  LDC R1, c[0x0][0x37c] ;  /* 0x0000df00ff017b82 */ /* 0x000fe20000000800 */
[----:B------:R-:W0:Y:S01]  /*0010*/  S2R R7, SR_TID.X ;  /* 0x0000000000077919 */ /* 0x000e220000002100 */
[----:B------:R-:W0:Y:S01]  /*0020*/  LDCU UR8, c[0x0][0x360] ;  /* 0x00006c00ff0877ac */ /* 0x000e220008000800 */
[----:B------:R-:W-:Y:S01]  /*0030*/  IMAD.MOV.U32 R0, RZ, RZ, RZ ;  /* 0x000000ffff007224 */ /* 0x000fe200078e00ff */
[----:B------:R-:W0:Y:S01]  /*0040*/  S2R R6, SR_CTAID.X ;  /* 0x0000000000067919 */ /* 0x000e220000002500 */
[----:B------:R-:W1:Y:S01]  /*0050*/  LDCU UR4, c[0x0][0x390] ;  /* 0x00007200ff0477ac */ /* 0x000e620008000800 */
[----:B------:R-:W2:Y:S01]  /*0060*/  LDCU.64 UR6, c[0x0][0x358] ;  /* 0x00006b00ff0677ac */ /* 0x000ea20008000a00 */
[----:B0-----:R-:W-:-:S05]  /*0070*/  IMAD R5, R6, UR8, R7 ;  /* 0x0000000806057c24 */ /* 0x001fca000f8e0207 */
[----:B-1----:R-:W-:-:S13]  /*0080*/  ISETP.GE.U32.AND P0, PT, R5, UR4, PT ;  /* 0x0000000405007c0c */ /* 0x002fda000bf06070 */
[----:B------:R-:W0:Y:S02]  /*0090*/  @!P0 LDC.64 R2, c[0x0][0x380] ;  /* 0x0000e000ff028b82 */ /* 0x000e240000000a00 */
[----:B0-----:R-:W-:-:S05]  /*00a0*/  @!P0 IMAD.WIDE.U32 R2, R5, 0x4, R2 ;  /* 0x0000000405028825 */ /* 0x001fca00078e0002 */
[----:B--2---:R-:W2:Y:S01]  /*00b0*/  @!P0 LDG.E R0, desc[UR6][R2.64] ;  /* 0x0000000602008981 */ /* 0x004ea2000c1e1900 */
[----:B------:R-:W0:Y:S01]  /*00c0*/  S2UR UR5, SR_CgaCtaId ;  /* 0x00000000000579c3 */ /* 0x000e220000008800 */
[----:B------:R-:W-:Y:S01]  /*00d0*/  UMOV UR4, 0x400 ;  /* 0x0000040000047882 */ /* 0x000fe20000000000 */
[----:B------:R-:W-:Y:S01]  /*00e0*/  UISETP.GE.U32.AND UP0, UPT, UR8, 0x2, UPT ;  /* 0x000000020800788c */ /* 0x000fe2000bf06070 */
[----:B------:R-:W-:Y:S01]  /*00f0*/  ISETP.NE.AND P0, PT, R7, RZ, PT ;  /* 0x000000ff0700720c */ /* 0x000fe20003f05270 */
[----:B0-----:R-:W-:-:S06]  /*0100*/  ULEA UR4, UR5, UR4, 0x18 ;  /* 0x0000000405047291 */ /* 0x001fcc000f8ec0ff */
[----:B------:R-:W-:-:S05]  /*0110*/  LEA R5, R7, UR4, 0x2 ;  /* 0x0000000407057c11 */ /* 0x000fca000f8e10ff */
[----:B--2---:R0:W-:Y:S01]  /*0120*/  STS [R5], R0 ;  /* 0x0000000005007388 */ /* 0x0041e20000000800 */
[----:B------:R-:W-:Y:S06]  /*0130*/  BAR.SYNC.DEFER_BLOCKING 0x0 ;  /* 0x0000000000007b1d */ /* 0x000fec0000010000 */
[----:B------:R-:W-:Y:S05]  /*0140*/  BRA.U !UP0, `(.L_x_0) ;  /* 0x0000000108347547 */ /* 0x000fea000b800000 */
[----:B0-----:R-:W-:-:S07]  /*0150*/  IMAD.MOV.U32 R0, RZ, RZ, 0x1 ;  /* 0x00000001ff007424 */ /* 0x001fce00078e00ff */
.L_x_1:
[----:B------:R-:W-:-:S05]  /*0160*/  SHF.L.U32 R8, R0, 0x1, RZ ;  /* 0x0000000100087819 */ /* 0x000fca00000006ff */
[----:B------:R-:W-:-:S05]  /*0170*/  VIADD R2, R8, 0xffffffff ;  /* 0xffffffff08027836 */ /* 0x000fca0000000000 */
[----:B------:R-:W-:-:S13]  /*0180*/  LOP3.LUT P1, RZ, R2, R7, RZ, 0xc0, !PT ;  /* 0x0000000702ff7212 */ /* 0x000fda000782c0ff */
[----:B------:R-:W-:Y:S01]  /*0190*/  @!P1 LEA R2, R0, R5, 0x2 ;  /* 0x0000000500029211 */ /* 0x000fe200078e10ff */
[----:B------:R-:W-:Y:S01]  /*01a0*/  @!P1 LDS R3, [R5] ;  /* 0x0000000005039984 */ /* 0x000fe20000000800 */
[----:B------:R-:W-:-:S04]  /*01b0*/  MOV R0, R8 ;  /* 0x0000000800007202 */ /* 0x000fc80000000f00 */
[----:B------:R-:W0:Y:S02]  /*01c0*/  @!P1 LDS R2, [R2] ;  /* 0x0000000002029984 */ /* 0x000e240000000800 */
[----:B0-----:R-:W-:-:S05]  /*01d0*/  @!P1 FADD R4, R2, R3 ;  /* 0x0000000302049221 */ /* 0x001fca0000000000 */
[----:B------:R1:W-:Y:S01]  /*01e0*/  @!P1 STS [R5], R4 ;  /* 0x0000000405009388 */ /* 0x0003e20000000800 */
[----:B------:R-:W-:Y:S01]  /*01f0*/  BAR.SYNC.DEFER_BLOCKING 0x0 ;  /* 0x0000000000007b1d */ /* 0x000fe20000010000 */
[----:B------:R-:W-:-:S13]  /*0200*/  ISETP.GE.U32.AND P1, PT, R8, UR8, PT ;  /* 0x0000000808007c0c */ /* 0x000fda000bf26070 */
[----:B-1----:R-:W-:Y:S05]  /*0210*/  @!P1 BRA `(.L_x_1) ;  /* 0xfffffffc00d09947 */ /* 0x002fea000383ffff */
.L_x_0:
[----:B------:R-:W-:Y:S05]  /*0220*/  @P0 EXIT ;  /* 0x000000000000094d */ /* 0x000fea0003800000 */
[----:B------:R-:W1:Y:S01]  /*0230*/  S2UR UR5, SR_CgaCtaId ;  /* 0x00000000000579c3 */ /* 0x000e620000008800 */
[----:B------:R-:W-:-:S07]  /*0240*/  UMOV UR4, 0x400 ;  /* 0x0000040000047882 */ /* 0x000fce0000000000 */
[----:B------:R-:W2:Y:S01]  /*0250*/  LDC.64 R2, c[0x0][0x388] ;  /* 0x0000e200ff027b82 */ /* 0x000ea20000000a00 */
[----:B-1----:R-:W-:Y:S01]  /*0260*/  ULEA UR4, UR5, UR4, 0x18 ;  /* 0x0000000405047291 */ /* 0x002fe2000f8ec0ff */
[----:B--2---:R-:W-:-:S08]  /*0270*/  IMAD.WIDE.U32 R2, R6, 0x4, R2 ;  /* 0x0000000406027825 */ /* 0x004fd000078e0002 */
[----:B0-----:R-:W0:Y:S04]  /*0280*/  LDS R5, [UR4] ;  /* 0x00000004ff057984 */ /* 0x001e280008000800 */
[----:B0-----:R-:W-:Y:S01]  /*0290*/  STG.E desc[UR6][R2.64], R5 ;  /* 0x0000000502007986 */ /* 0x001fe2000c101906 */
[----:B------:R-:W-:Y:S05]  /*02a0*/  EXIT ;  /* 0x000000000000794d */ /* 0x000fea0003800000 */
.L_x_2:
[----:B------:R-:W-:-:S00]  /*02b0*/  BRA `(.L_x_2) ;  /* 0xfffffffc00fc7947 */ /* 0x000fc0000383ffff */
[----:B------:R-:W-:-:S00]  /*02c0*/  NOP ;  /* 0x0000000000007918 */ /* 0x000fc00000000000 */
        /* <DEDUP_REMOVED lines=11> */
.L_x_6:


//--------------------- .text._Z7reduce0IdEvPT_S1_j --------------------------
	.section	.text._Z7reduce0IdEvPT_S1_j,"ax",@progbits
	.align	128
        .global         _Z7reduce0IdEvPT_S1_j
        .type           _Z7reduce0IdEvPT_S1_j,@function
        .size           _Z7reduce0IdEvPT_S1_j,(.L_x_7 - _Z7reduce0IdEvPT_S1_j)
        .other          _Z7reduce0IdEvPT_S1_j,@"STO_CUDA_ENTRY STV_DEFAULT"
_Z7reduce0IdEvPT_S1_j:
.text._Z7reduce0IdEvPT_S1_j:
[----:B------:R-:W-:Y:S01]  /*0000*/  LDC R1, c[0x0][0x37c] ;  /* 0x0000df00ff017b82 */ /* 0x000fe20000000800 */
[----:B------:R-:W0:Y:S01]  /*0010*/  S2R R9, SR_TID.X ;  /* 0x0000000000097919 */ /* 0x000e220000002100 */
[----:B------:R-:W0:Y:S01]  /*0020*/  LDCU UR8, c[0x0][0x360] ;  /* 0x00006c00ff0877ac */ /* 0x000e220008000800 */
[----:B------:R-:W-:Y:S01]  /*0030*/  CS2R R2, SRZ ;  /* 0x0000000000027805 */ /* 0x000fe2000001ff00 */
[----:B------:R-:W0:Y:S01]  /*0040*/  S2R R8, SR_CTAID.X ;  /* 0x0000000000087919 */ /* 0x000e220000002500 */
[----:B------:R-:W1:Y:S01]  /*0050*/  LDCU UR4, c[0x0][0x390] ;  /* 0x00007200ff0477ac */ /* 0x000e620008000800 */
[----:B------:R-:W2:Y:S01]  /*0060*/  LDCU.64 UR6, c[0x0][0x358] ;  /* 0x00006b00ff0677ac */ /* 0x000ea20008000a00 */
[----:B0-----:R-:W-:-:S05]  /*0070*/  IMAD R7, R8, UR8, R9 ;  /* 0x0000000808077c24 */ /* 0x001fca000f8e0209 */
[----:B-1----:R-:W-:-:S13]  /*0080*/  ISETP.GE.U32.AND P0, PT, R7, UR4, PT ;  /* 0x0000000407007c0c */ /* 0x002fda000bf06070 */
[----:B------:R-:W0:Y:S02]  /*0090*/  @!P0 LDC.64 R4, c[0x0][0x380] ;  /* 0x0000e000ff048b82 */ /* 0x000e240000000a00 */
[----:B0-----:R-:W-:-:S05]  /*00a0*/  @!P0 IMAD.WIDE.U32 R4, R7, 0x8, R4 ;  /* 0x0000000807048825 */ /* 0x001fca00078e0004 */
[----:B--2---:R-:W2:Y:S01]  /*00b0*/  @!P0 LDG.E.64 R2, desc[UR6][R4.64] ;  /* 0x0000000604028981 */ /* 0x004ea2000c1e1b00 */
[----:B------:R-:W0:Y:S01]  /*00c0*/  S2UR UR5, SR_CgaCtaId ;  /* 0x00000000000579c3 */ /* 0x000e220000008800 */
[----:B------:R-:W-:Y:S01]  /*00d0*/  UMOV UR4, 0x400 ;  /* 0x0000040000047882 */ /* 0x000fe20000000000 */
[----:B------:R-:W-:Y:S01]  /*00e0*/  UISETP.GE.U32.AND UP0, UPT, UR8, 0x2, UPT ;  /* 0x000000020800788c */ /* 0x000fe2000bf06070 */
[----:B------:R-:W-:Y:S01]  /*00f0*/  ISETP.NE.AND P0, PT, R9, RZ, PT ;  /* 0x000000ff0900720c */ /* 0x000fe20003f05270 */
[----:B0-----:R-:W-:-:S06]  /*0100*/  ULEA UR4, UR5, UR4, 0x18 ;  /* 0x0000000405047291 */ /* 0x001fcc000f8ec0ff */
[----:B------:R-:W-:-:S05]  /*0110*/  LEA R7, R9, UR4, 0x3 ;  /* 0x0000000409077c11 */ /* 0x000fca000f8e18ff */
[----:B--2---:R0:W-:Y:S01]  /*0120*/  STS.64 [R7], R2 ;  /* 0x0000000207007388 */ /* 0x0041e20000000a00 */
[----:B------:R-:W-:Y:S06]  /*0130*/  BAR.SYNC.DEFER_BLOCKING 0x0 ;  /* 0x0000000000007b1d */ /* 0x000fec0000010000 */
[----:B------:R-:W-:Y:S05]  /*0140*/  BRA.U !UP0, `(.L_x_3) ;  /* 0x0000000108347547 */ /* 0x000fea000b800000 */
[----:B------:R-:W-:-:S07]  /*0150*/  IMAD.MOV.U32 R0, RZ, RZ, 0x1 ;  /* 0x00000001ff007424 */ /* 0x000fce00078e00ff */
.L_x_4:
[----:B------:R-:W-:-:S05]  /*0160*/  IMAD.SHL.U32 R10, R0, 0x2, RZ ;  /* 0x00000002000a7824 */ /* 0x000fca00078e00ff */
[----:B0-----:R-:W-:-:S04]  /*0170*/  IADD3 R2, PT, PT, R10, -0x1, RZ ;  /* 0xffffffff0a027810 */ /* 0x001fc80007ffe0ff */
[----:B------:R-:W-:-:S13]  /*0180*/  LOP3.LUT P1, RZ, R2, R9, RZ, 0xc0, !PT ;  /* 0x0000000902ff7212 */ /* 0x000fda000782c0ff */
[----:B------:R-:W-:Y:S01]  /*0190*/  @!P1 IMAD R6, R0, 0x8, R7 ;  /* 0x0000000800069824 */ /* 0x000fe200078e0207 */
[----:B------:R-:W-:Y:S01]  /*01a0*/  @!P1 LDS.64 R4, [R7] ;  /* 0x0000000007049984 */ /* 0x000fe20000000a00 */
[----:B------:R-:W-:-:S03]  /*01b0*/  MOV R0, R10 ;  /* 0x0000000a00007202 */ /* 0x000fc60000000f00 */
[----:B------:R-:W0:Y:S02]  /*01c0*/  @!P1 LDS.64 R2, [R6] ;  /* 0x0000000006029984 */ /* 0x000e240000000a00 */
[----:B0-----:R-:W-:-:S07]  /*01d0*/  @!P1 DADD R2, R2, R4 ;  /* 0x0000000002029229 */ /* 0x001fce0000000004 */
[----:B------:R1:W-:Y:S01]  /*01e0*/  @!P1 STS.64 [R7], R2 ;  /* 0x0000000207009388 */ /* 0x0003e20000000a00 */
[----:B------:R-:W-:Y:S01]  /*01f0*/  BAR.SYNC.DEFER_BLOCKING 0x0 ;  /* 0x0000000000007b1d */ /* 0x000fe20000010000 */
[----:B------:R-:W-:-:S13]  /*0200*/  ISETP.GE.U32.AND P1, PT, R10, UR8, PT ;  /* 0x000000080a007c0c */ /* 0x000fda000bf26070 */
[----:B-1----:R-:W-:Y:S05]  /*0210*/  @!P1 BRA `(.L_x_4) ;  /* 0xfffffffc00d09947 */ /* 0x002fea000383ffff */
.L_x_3:
[----:B------:R-:W-:Y:S05]  /*0220*/  @P0 EXIT ;  /* 0x000000000000094d */ /* 0x000fea0003800000 */
[----:B------:R-:W1:Y:S01]  /*0230*/  S2UR UR5, SR_CgaCtaId ;  /* 0x00000000000579c3 */ /* 0x000e620000008800 */
[----:B------:R-:W-:-:S07]  /*0240*/  UMOV UR4, 0x400 ;  /* 0x0000040000047882 */ /* 0x000fce0000000000 */
[----:B------:R-:W2:Y:S01]  /*0250*/  LDC.64 R4, c[0x0][0x388] ;  /* 0x0000e200ff047b82 */ /* 0x000ea20000000a00 */
[----:B-1----:R-:W-:Y:S01]  /*0260*/  ULEA UR4, UR5, UR4, 0x18 ;  /* 0x0000000405047291 */ /* 0x002fe2000f8ec0ff */
[----:B--2---:R-:W-:-:S08]  /*0270*/  IMAD.WIDE.U32 R4, R8, 0x8, R4 ;  /* 0x0000000808047825 */ /* 0x004fd000078e0004 */
[----:B0-----:R-:W0:Y:S04]  /*0280*/  LDS.64 R2, [UR4] ;  /* 0x00000004ff027984 */ /* 0x001e280008000a00 */
[----:B0-----:R-:W-:Y:S01]  /*0290*/  STG.E.64 desc[UR6][R4.64], R2 ;  /* 0x0000000204007986 */ /* 0x001fe2000c101b06 */
[----:B------:R-:W-:Y:S05]  /*02a0*/  EXIT ;  /* 0x000000000000794d */ /* 0x000fea0003800000 */
.L_x_5:
        /* <DEDUP_REMOVED lines=13> */
.L_x_7:


//--------------------- .nv.shared._Z7reduce0IfEvPT_S1_j --------------------------
	.section	.nv.shared._Z7reduce0IfEvPT_S1_j,"aw",@nobits
	.sectionflags	@""
	.align	16
	.zero		1024


//--------------------- .nv.shared.reserved.0     --------------------------
	.section	.nv.shared.reserved.0,"aw",@nobits
	.weak		__nv_reservedSMEM_offset_0_alias
	.size		__nv_reservedSMEM_offset_0_alias, 0, 64
	.other		__nv_reservedSMEM_offset_0_alias,@"STO_CUDA_RESERVED_SHARED STV_DEFAULT"
__nv_reservedSMEM_offset_0_alias:
	.zero		0
	.zero		64


//--------------------- .nv.global                --------------------------
	.section	.nv.global,"aw",@nobits
.nv.global:
	.type		_ZN34_INTERNAL_aa7bfb50_4_k_cu_dd6eeb704cuda3std6ranges3__45__cpo9iter_moveE,@object
	.size		_ZN34_INTERNAL_aa7bfb50_4_k_cu_dd6eeb704cuda3std6ranges3__45__cpo9iter_moveE,(_ZN34_INTERNAL_aa7bfb50_4_k_cu_dd6eeb704cuda3std3__436_GLOBAL__N__aa7bfb50_4_k_cu_dd6eeb706ignoreE - _ZN34_INTERNAL_aa7bfb50_4_k_cu_dd6eeb704cuda3std6ranges3__45__cpo9iter_moveE)
_ZN34_INTERNAL_aa7bfb50_4_k_cu_dd6eeb704cuda3std6ranges3__45__cpo9iter_moveE:
	.zero		1
	.type		_ZN34_INTERNAL_aa7bfb50_4_k_cu_dd6eeb704cuda3std3__436_GLOBAL__N__aa7bfb50_4_k_cu_dd6eeb706ignoreE,@object
	.size		_ZN34_INTERNAL_aa7bfb50_4_k_cu_dd6eeb704cuda3std3__436_GLOBAL__N__aa7bfb50_4_k_cu_dd6eeb706ignoreE,(_ZN34_INTERNAL_aa7bfb50_4_k_cu_dd6eeb704cuda3std3__45__cpo4cendE - _ZN34_INTERNAL_aa7bfb50_4_k_cu_dd6eeb704cuda3std3__436_GLOBAL__N__aa7bfb50_4_k_cu_dd6eeb706ignoreE)
_ZN34_INTERNAL_aa7bfb50_4_k_cu_dd6eeb704cuda3std3__436_GLOBAL__N__aa7bfb50_4_k_cu_dd6eeb706ignoreE:
	.zero		1
	.type		_ZN34_INTERNAL_aa7bfb50_4_k_cu_dd6eeb704cuda3std3__45__cpo4cendE,@object
	.size		_ZN34_INTERNAL_aa7bfb50_4_k_cu_dd6eeb704cuda3std3__45__cpo4cendE,(_ZN34_INTERNAL_aa7bfb50_4_k_cu_dd6eeb704cuda3std3__45__cpo3endE - _ZN34_INTERNAL_aa7bfb50_4_k_cu_dd6eeb704cuda3std3__45__cpo4cendE)
_ZN34_INTERNAL_aa7bfb50_4_k_cu_dd6eeb704cuda3std3__45__cpo4cendE:
	.zero		1
	.type		_ZN34_INTERNAL_aa7bfb50_4_k_cu_dd6eeb704cuda3std3__45__cpo3endE,@object
	.size		_ZN34_INTERNAL_aa7bfb50_4_k_cu_dd6eeb704cuda3std3__45__cpo3endE,(_ZN34_INTERNAL_aa7bfb50_4_k_cu_dd6eeb704cuda3std3__48in_placeE - _ZN34_INTERNAL_aa7bfb50_4_k_cu_dd6eeb704cuda3std3__45__cpo3endE)
_ZN34_INTERNAL_aa7bfb50_4_k_cu_dd6eeb704cuda3std3__45__cpo3endE:
	.zero		1
	.type		_ZN34_INTERNAL_aa7bfb50_4_k_cu_dd6eeb704cuda3std3__48in_placeE,@object
	.size		_ZN34_INTERNAL_aa7bfb50_4_k_cu_dd6eeb704cuda3std3__48in_placeE,(_ZN34_INTERNAL_aa7bfb50_4_k_cu_dd6eeb704cuda3std6ranges3__45__cpo7advanceE - _ZN34_INTERNAL_aa7bfb50_4_k_cu_dd6eeb704cuda3std3__48in_placeE)
_ZN34_INTERNAL_aa7bfb50_4_k_cu_dd6eeb704cuda3std3__48in_placeE:
	.zero		1
	.type		_ZN34_INTERNAL_aa7bfb50_4_k_cu_dd6eeb704cuda3std6ranges3__45__cpo7advanceE,@object
	.size		_ZN34_INTERNAL_aa7bfb50_4_k_cu_dd6eeb704cuda3std6ranges3__45__cpo7advanceE,(_ZN34_INTERNAL_aa7bfb50_4_k_cu_dd6eeb704cuda3std3__45__cpo5beginE - _ZN34_INTERNAL_aa7bfb50_4_k_cu_dd6eeb704cuda3std6ranges3__45__cpo7advanceE)
_ZN34_INTERNAL_aa7bfb50_4_k_cu_dd6eeb704cuda3std6ranges3__45__cpo7advanceE:
	.zero		1
	.type		_ZN34_INTERNAL_aa7bfb50_4_k_cu_dd6eeb704cuda3std3__45__cpo5beginE,@object
	.size		_ZN34_INTERNAL_aa7bfb50_4_k_cu_dd6eeb704cuda3std3__45__cpo5beginE,(_ZN34_INTERNAL_aa7bfb50_4_k_cu_dd6eeb704cuda3std3__419piecewise_constructE - _ZN34_INTERNAL_aa7bfb50_4_k_cu_dd6eeb704cuda3std3__45__cpo5beginE)
_ZN34_INTERNAL_aa7bfb50_4_k_cu_dd6eeb704cuda3std3__45__cpo5beginE:
	.zero		1
	.type		_ZN34_INTERNAL_aa7bfb50_4_k_cu_dd6eeb704cuda3std3__419piecewise_constructE,@object
	.size		_ZN34_INTERNAL_aa7bfb50_4_k_cu_dd6eeb704cuda3std3__419piecewise_constructE,(_ZN34_INTERNAL_aa7bfb50_4_k_cu_dd6eeb704cuda3std3__45__cpo6cbeginE - _ZN34_INTERNAL_aa7bfb50_4_k_cu_dd6eeb704cuda3std3__419piecewise_constructE)
_ZN34_INTERNAL_aa7bfb50_4_k_cu_dd6eeb704cuda3std3__419piecewise_constructE:
	.zero		1
	.type		_ZN34_INTERNAL_aa7bfb50_4_k_cu_dd6eeb704cuda3std3__45__cpo6cbeginE,@object
	.size		_ZN34_INTERNAL_aa7bfb50_4_k_cu_dd6eeb704cuda3std3__45__cpo6cbeginE,(_ZN34_INTERNAL_aa7bfb50_4_k_cu_dd6eeb704cuda3std6ranges3__45__cpo4swapE - _ZN34_INTERNAL_aa7bfb50_4_k_cu_dd6eeb704cuda3std3__45__cpo6cbeginE)
_ZN34_INTERNAL_aa7bfb50_4_k_cu_dd6eeb704cuda3std3__45__cpo6cbeginE:
	.zero		1
	.type		_ZN34_INTERNAL_aa7bfb50_4_k_cu_dd6eeb704cuda3std6ranges3__45__cpo4swapE,@object
	.size		_ZN34_INTERNAL_aa7bfb50_4_k_cu_dd6eeb704cuda3std6ranges3__45__cpo4swapE,(.L_7 - _ZN34_INTERNAL_aa7bfb50_4_k_cu_dd6eeb704cuda3std6ranges3__45__cpo4swapE)
_ZN34_INTERNAL_aa7bfb50_4_k_cu_dd6eeb704cuda3std6ranges3__45__cpo4swapE:
	.zero		1
.L_7:


//--------------------- .nv.shared._Z7reduce0IdEvPT_S1_j --------------------------
	.section	.nv.shared._Z7reduce0IdEvPT_S1_j,"aw",@nobits
	.sectionflags	@""
	.align	16
	.zero		1024


//--------------------- .nv.constant0._Z7reduce0IfEvPT_S1_j --------------------------
	.section	.nv.constant0._Z7reduce0IfEvPT_S1_j,"a",@progbits
	.sectionflags	@""
	.align	4
.nv.constant0._Z7reduce0IfEvPT_S1_j:
	.zero		916


//--------------------- .nv.constant0._Z7reduce0IdEvPT_S1_j --------------------------
	.section	.nv.constant0._Z7reduce0IdEvPT_S1_j,"a",@progbits
	.sectionflags	@""
	.align	4
.nv.constant0._Z7reduce0IdEvPT_S1_j:
	.zero		916


//--------------------- SYMBOLS --------------------------

	.type		.nv.reservedSmem.offset0,@object
	.size		.nv.reservedSmem.offset0,0x4
	.type		.nv.reservedSmem.cap,@object
	.size		.nv.reservedSmem.cap,0x4
